//
// Generated by NVIDIA NVVM Compiler
//
// Compiler Build ID: CL-36424714
// Cuda compilation tools, release 13.0, V13.0.88
// Based on NVVM 20.0.0
//

.version 9.0
.target sm_100
.address_size 64

	// .globl	_Z3addPiS_S_

.visible .entry _Z3addPiS_S_(
	.param .u64 .ptr .align 1 _Z3addPiS_S__param_0,
	.param .u64 .ptr .align 1 _Z3addPiS_S__param_1,
	.param .u64 .ptr .align 1 _Z3addPiS_S__param_2
)
{
	.reg .pred 	%p<2>;
	.reg .b32 	%r<2>;
	.reg .b64 	%rd<5>;

	ld.param.u64 	%rd1, [_Z3addPiS_S__param_2];
	mov.u32 	%r1, %ctaid.x;
	setp.gt.u32 	%p1, %r1, 9999;
	@%p1 bra 	$L__BB0_2;
	cvta.to.global.u64 	%rd2, %rd1;
	mul.wide.u32 	%rd3, %r1, 4;
	add.s64 	%rd4, %rd2, %rd3;
	st.global.u32 	[%rd4], %r1;
$L__BB0_2:
	ret;

}


// ===== COMPILED SASS (sm_100) =====

	.target	sm_100

	.elftype	@"ET_EXEC"


//--------------------- .note.nv.tkinfo           --------------------------
	.section	.note.nv.tkinfo,"",@"SHT_NOTE"
	.sectionflags	@"SHF_NOTE_NV_TKINFO"
	.tkinfo
        /*0018*/ 	.word	0x00000002
        /*0030*/ 	.string	""
        /*0030*/ 	.string	"ptxas"
        /*0030*/ 	.string	"Cuda compilation tools, release 13.0, V13.0.88"
        /*0030*/ 	.string	"Build cuda_13.0.r13.0/compiler.36424714_0"
        /*0030*/ 	.string	"-arch sm_100 -m 64 "



//--------------------- .note.nv.cuinfo           --------------------------
	.section	.note.nv.cuinfo,"",@"SHT_NOTE"
	.sectionflags	@"SHF_NOTE_NV_CUINFO"
        /*0018*/ 	.short	0x0002
        /*001a*/ 	.short	0x0064
        /*001c*/ 	.short	0x0082
	.zero		2


//--------------------- .nv.info                  --------------------------
	.section	.nv.info,"",@"SHT_CUDA_INFO"
	.align	4


	//----- nvinfo : EIATTR_REGCOUNT
	.align		4
        /*0000*/ 	.byte	0x04, 0x2f
        /*0002*/ 	.short	(.L_1 - .L_0)
	.align		4
.L_0:
        /*0004*/ 	.word	index@(_Z3addPiS_S_)
        /*0008*/ 	.word	0x00000008


	//----- nvinfo : EIATTR_FRAME_SIZE
	.align		4
.L_1:
        /*000c*/ 	.byte	0x04, 0x11
        /*000e*/ 	.short	(.L_3 - .L_2)
	.align		4
.L_2:
        /*0010*/ 	.word	index@(_Z3addPiS_S_)
        /*0014*/ 	.word	0x00000000


	//----- nvinfo : EIATTR_MIN_STACK_SIZE
	.align		4
.L_3:
        /*0018*/ 	.byte	0x04, 0x12
        /*001a*/ 	.short	(.L_5 - .L_4)
	.align		4
.L_4:
        /*001c*/ 	.word	index@(_Z3addPiS_S_)
        /*0020*/ 	.word	0x00000000
.L_5:


//--------------------- .nv.compat                --------------------------
	.section	.nv.compat,"",@"SHT_CUDA_COMPAT_INFO"
	.align	4
        /*0000*/ 	.byte	0x02, 0x09, 0x00, 0x00, 0x02, 0x02, 0x01, 0x00, 0x02, 0x05, 0x05, 0x00, 0x03, 0x07, 0x01, 0x01
        /*0010*/ 	.byte	0x02, 0x03, 0x00, 0x00, 0x02, 0x06, 0x01, 0x00, 0x04, 0x0b, 0x08, 0x00, 0x09, 0x00, 0x00, 0x00
        /*0020*/ 	.byte	0x00, 0x00, 0x00, 0x00


//--------------------- .nv.info._Z3addPiS_S_     --------------------------
	.section	.nv.info._Z3addPiS_S_,"",@"SHT_CUDA_INFO"
	.sectionflags	@""
	.align	4


	//----- nvinfo : EIATTR_CUDA_API_VERSION
	.align		4
        /*0000*/ 	.byte	0x04, 0x37
        /*0002*/ 	.short	(.L_7 - .L_6)
.L_6:
        /*0004*/ 	.word	0x00000082


	//----- nvinfo : EIATTR_KPARAM_INFO
	.align		4
.L_7:
        /*0008*/ 	.byte	0x04, 0x17
        /*000a*/ 	.short	(.L_9 - .L_8)
.L_8:
        /*000c*/ 	.word	0x00000000
        /*0010*/ 	.short	0x0002
        /*0012*/ 	.short	0x0010
        /*0014*/ 	.byte	0x00, 0xf5, 0x21, 0x00


	//----- nvinfo : EIATTR_KPARAM_INFO
	.align		4
.L_9:
        /*0018*/ 	.byte	0x04, 0x17
        /*001a*/ 	.short	(.L_11 - .L_10)
.L_10:
        /*001c*/ 	.word	0x00000000
        /*0020*/ 	.short	0x0001
        /*0022*/ 	.short	0x0008
        /*0024*/ 	.byte	0x00, 0xf5, 0x21, 0x00


	//----- nvinfo : EIATTR_KPARAM_INFO
	.align		4
.L_11:
        /*0028*/ 	.byte	0x04, 0x17
        /*002a*/ 	.short	(.L_13 - .L_12)
.L_12:
        /*002c*/ 	.word	0x00000000
        /*0030*/ 	.short	0x0000
        /*0032*/ 	.short	0x0000
        /*0034*/ 	.byte	0x00, 0xf5, 0x21, 0x00


	//----- nvinfo : EIATTR_SPARSE_MMA_MASK
	.align		4
.L_13:
        /*0038*/ 	.byte	0x03, 0x50
        /*003a*/ 	.short	0x0000


	//----- nvinfo : EIATTR_MAXREG_COUNT
	.align		4
        /*003c*/ 	.byte	0x03, 0x1b
        /*003e*/ 	.short	0x00ff


	//----- nvinfo : EIATTR_MERCURY_ISA_VERSION
	.align		4
        /*0040*/ 	.byte	0x03, 0x5f
        /*0042*/ 	.short	0x0101


	//----- nvinfo : EIATTR_VRC_CTA_INIT_COUNT
	.align		4
        /*0044*/ 	.byte	0x02, 0x4a
	.zero		1
	.zero		1


	//----- nvinfo : EIATTR_EXIT_INSTR_OFFSETS
	.align		4
        /*0048*/ 	.byte	0x04, 0x1c
        /*004a*/ 	.short	(.L_15 - .L_14)


	//   ....[0]....
.L_14:
        /*004c*/ 	.word	0x00000030


	//   ....[1]....
        /*0050*/ 	.word	0x00000080


	//----- nvinfo : EIATTR_CBANK_PARAM_SIZE
	.align		4
.L_15:
        /*0054*/ 	.byte	0x03, 0x19
        /*0056*/ 	.short	0x0018


	//----- nvinfo : EIATTR_PARAM_CBANK
	.align		4
        /*0058*/ 	.byte	0x04, 0x0a
        /*005a*/ 	.short	(.L_17 - .L_16)
	.align		4
.L_16:
        /*005c*/ 	.word	index@(.nv.constant0._Z3addPiS_S_)
        /*0060*/ 	.short	0x0380
        /*0062*/ 	.short	0x0018


	//----- nvinfo : EIATTR_SW_WAR
	.align		4
.L_17:
        /*0064*/ 	.byte	0x04, 0x36
        /*0066*/ 	.short	(.L_19 - .L_18)
.L_18:
        /*0068*/ 	.word	0x00000008
.L_19:


//--------------------- .nv.callgraph             --------------------------
	.section	.nv.callgraph,"",@"SHT_CUDA_CALLGRAPH"
	.align	4
	.sectionentsize	8
	.align		4
        /*0000*/ 	.word	0x00000000
	.align		4
        /*0004*/ 	.word	0xffffffff
	.align		4
        /*0008*/ 	.word	0x00000000
	.align		4
        /*000c*/ 	.word	0xfffffffe
	.align		4
        /*0010*/ 	.word	0x00000000
	.align		4
        /*0014*/ 	.word	0xfffffffd
	.align		4
        /*0018*/ 	.word	0x00000000
	.align		4
        /*001c*/ 	.word	0xfffffffc


//--------------------- .text._Z3addPiS_S_        --------------------------
	.section	.text._Z3addPiS_S_,"ax",@progbits
	.align	128
        .global         _Z3addPiS_S_
        .type           _Z3addPiS_S_,@function
        .size           _Z3addPiS_S_,(.L_x_1 - _Z3addPiS_S_)
        .other          _Z3addPiS_S_,@"STO_CUDA_ENTRY STV_DEFAULT"
_Z3addPiS_S_:
.text._Z3addPiS_S_:
[----:B------:R-:W-:Y:S01]  /*0000*/  LDC R1, c[0x0][0x37c] ;  /* 0x0000df00ff017b82 */ /* 0x000fe20000000800 */
[----:B------:R-:W0:Y:S02]  /*0010*/  S2R R5, SR_CTAID.X ;  /* 0x0000000000057919 */ /* 0x000e240000002500 */
[----:B0-----:R-:W-:-:S13]  /*0020*/  ISETP.GT.U32.AND P0, PT, R5, 0x270f, PT ;  /* 0x0000270f0500780c */ /* 0x001fda0003f04070 */
[----:B------:R-:W-:Y:S05]  /*0030*/  @P0 EXIT ;  /* 0x000000000000094d */ /* 0x000fea0003800000 */
[----:B------:R-:W0:Y:S01]  /*0040*/  LDC.64 R2, c[0x0][0x390] ;  /* 0x0000e400ff027b82 */ /* 0x000e220000000a00 */
[----:B------:R-:W1:Y:S01]  /*0050*/  LDCU.64 UR4, c[0x0][0x358] ;  /* 0x00006b00ff0477ac */ /* 0x000e620008000a00 */
[----:B0-----:R-:W-:-:S05]  /*0060*/  IMAD.WIDE.U32 R2, R5, 0x4, R2 ;  /* 0x0000000405027825 */ /* 0x001fca00078e0002 */
[----:B-1----:R-:W-:Y:S01]  /*0070*/  STG.E desc[UR4][R2.64], R5 ;  /* 0x0000000502007986 */ /* 0x002fe2000c101904 */
[----:B------:R-:W-:Y:S05]  /*0080*/  EXIT ;  /* 0x000000000000794d */ /* 0x000fea0003800000 */
.L_x_0:
[----:B------:R-:W-:-:S00]  /*0090*/  BRA `(.L_x_0) ;  /* 0xfffffffc00fc7947 */ /* 0x000fc0000383ffff */
[----:B------:R-:W-:-:S00]  /*00a0*/  NOP ;  /* 0x0000000000007918 */ /* 0x000fc00000000000 */
        /* <DEDUP_REMOVED lines=13> */
.L_x_1:


//--------------------- .nv.shared.reserved.0     --------------------------
	.section	.nv.shared.reserved.0,"aw",@nobits
	.weak		__nv_reservedSMEM_offset_0_alias
	.size		__nv_reservedSMEM_offset_0_alias, 0, 64
	.other		__nv_reservedSMEM_offset_0_alias,@"STO_CUDA_RESERVED_SHARED STV_DEFAULT"
__nv_reservedSMEM_offset_0_alias:
	.zero		0
	.zero		64


//--------------------- .nv.constant0._Z3addPiS_S_ --------------------------
	.section	.nv.constant0._Z3addPiS_S_,"a",@progbits
	.sectionflags	@""
	.align	4
.nv.constant0._Z3addPiS_S_:
	.zero		920


//--------------------- SYMBOLS --------------------------

	.type		.nv.reservedSmem.offset0,@object
	.size		.nv.reservedSmem.offset0,0x4
